//
// Generated by NVIDIA NVVM Compiler
//
// Compiler Build ID: CL-36424714
// Cuda compilation tools, release 13.0, V13.0.88
// Based on NVVM 20.0.0
//

.version 9.0
.target sm_100
.address_size 64

	// .globl	_Z7Booking8requestsiPiS0_S0_S0_

.visible .entry _Z7Booking8requestsiPiS0_S0_S0_(
	.param .align 8 .b8 _Z7Booking8requestsiPiS0_S0_S0__param_0[40],
	.param .u32 _Z7Booking8requestsiPiS0_S0_S0__param_1,
	.param .u64 .ptr .align 1 _Z7Booking8requestsiPiS0_S0_S0__param_2,
	.param .u64 .ptr .align 1 _Z7Booking8requestsiPiS0_S0_S0__param_3,
	.param .u64 .ptr .align 1 _Z7Booking8requestsiPiS0_S0_S0__param_4,
	.param .u64 .ptr .align 1 _Z7Booking8requestsiPiS0_S0_S0__param_5
)
{
	.reg .pred 	%p<15>;
	.reg .b32 	%r<56>;
	.reg .b64 	%rd<35>;

	ld.param.u64 	%rd2, [_Z7Booking8requestsiPiS0_S0_S0__param_0+8];
	ld.param.u64 	%rd3, [_Z7Booking8requestsiPiS0_S0_S0__param_0+16];
	ld.param.u64 	%rd4, [_Z7Booking8requestsiPiS0_S0_S0__param_0+24];
	ld.param.u64 	%rd5, [_Z7Booking8requestsiPiS0_S0_S0__param_0+32];
	ld.param.u32 	%r24, [_Z7Booking8requestsiPiS0_S0_S0__param_1];
	ld.param.u64 	%rd17, [_Z7Booking8requestsiPiS0_S0_S0__param_2];
	ld.param.u64 	%rd15, [_Z7Booking8requestsiPiS0_S0_S0__param_3];
	ld.param.u64 	%rd18, [_Z7Booking8requestsiPiS0_S0_S0__param_4];
	ld.param.u64 	%rd16, [_Z7Booking8requestsiPiS0_S0_S0__param_5];
	cvta.to.global.u64 	%rd1, %rd18;
	cvta.to.global.u64 	%rd19, %rd17;
	mov.u32 	%r25, %ctaid.x;
	mul.wide.u32 	%rd20, %r25, 4;
	add.s64 	%rd21, %rd19, %rd20;
	ld.global.u32 	%r1, [%rd21];
	mov.u32 	%r2, %tid.x;
	setp.lt.s32 	%p1, %r24, 1;
	@%p1 bra 	$L__BB0_19;
	cvta.to.global.u64 	%rd22, %rd15;
	mul.wide.s32 	%rd23, %r1, 4;
	add.s64 	%rd6, %rd22, %rd23;
	mad.lo.s32 	%r27, %r1, 30, %r2;
	mul.lo.s32 	%r3, %r27, 25;
	add.s64 	%rd7, %rd1, 8;
	cvta.to.global.u64 	%rd8, %rd5;
	cvta.to.global.u64 	%rd9, %rd4;
	cvta.to.global.u64 	%rd10, %rd3;
	cvta.to.global.u64 	%rd11, %rd2;
	cvta.to.global.u64 	%rd12, %rd16;
	mov.b32 	%r50, 0;
$L__BB0_2:
	mul.wide.u32 	%rd24, %r50, 4;
	add.s64 	%rd25, %rd11, %rd24;
	ld.global.u32 	%r28, [%rd25];
	setp.ne.s32 	%p2, %r28, %r1;
	@%p2 bra 	$L__BB0_18;
	add.s64 	%rd27, %rd10, %rd24;
	ld.global.u32 	%r29, [%rd27];
	setp.ne.s32 	%p3, %r29, %r2;
	@%p3 bra 	$L__BB0_18;
	add.s64 	%rd29, %rd9, %rd24;
	ld.global.u32 	%r30, [%rd29];
	add.s64 	%rd30, %rd8, %rd24;
	ld.global.u32 	%r5, [%rd30];
	add.s32 	%r6, %r3, %r30;
	setp.ge.s32 	%p4, %r30, %r5;
	@%p4 bra 	$L__BB0_8;
	add.s32 	%r7, %r3, %r5;
	mov.b32 	%r51, 0;
	mov.u32 	%r52, %r6;
$L__BB0_6:
	mul.wide.s32 	%rd31, %r52, 4;
	add.s64 	%rd13, %rd1, %rd31;
	ld.global.u32 	%r10, [%rd13];
	setp.lt.s32 	%p5, %r10, 1;
	@%p5 bra 	$L__BB0_9;
	add.s32 	%r32, %r10, -1;
	st.global.u32 	[%rd13], %r32;
	add.s32 	%r52, %r52, 1;
	setp.lt.s32 	%p6, %r52, %r7;
	add.s32 	%r51, %r51, 1;
	@%p6 bra 	$L__BB0_6;
$L__BB0_8:
	atom.global.add.u32 	%r48, [%rd6], 1;
	atom.global.add.u32 	%r49, [%rd12], 1;
	bra.uni 	$L__BB0_18;
$L__BB0_9:
	setp.eq.s32 	%p7, %r52, -1;
	@%p7 bra 	$L__BB0_8;
	setp.ge.s32 	%p8, %r6, %r52;
	@%p8 bra 	$L__BB0_18;
	and.b32  	%r13, %r51, 3;
	setp.eq.s32 	%p9, %r13, 0;
	mov.u32 	%r53, %r6;
	@%p9 bra 	$L__BB0_15;
	mul.wide.s32 	%rd32, %r6, 4;
	add.s64 	%rd14, %rd1, %rd32;
	ld.global.u32 	%r33, [%rd14];
	add.s32 	%r34, %r33, 1;
	st.global.u32 	[%rd14], %r34;
	add.s32 	%r53, %r6, 1;
	setp.eq.s32 	%p10, %r13, 1;
	@%p10 bra 	$L__BB0_15;
	ld.global.u32 	%r35, [%rd14+4];
	add.s32 	%r36, %r35, 1;
	st.global.u32 	[%rd14+4], %r36;
	add.s32 	%r53, %r6, 2;
	setp.eq.s32 	%p11, %r13, 2;
	@%p11 bra 	$L__BB0_15;
	ld.global.u32 	%r37, [%rd14+8];
	add.s32 	%r38, %r37, 1;
	st.global.u32 	[%rd14+8], %r38;
	add.s32 	%r53, %r6, 3;
$L__BB0_15:
	add.s32 	%r39, %r51, -1;
	setp.lt.u32 	%p12, %r39, 3;
	@%p12 bra 	$L__BB0_18;
	sub.s32 	%r54, %r53, %r52;
$L__BB0_17:
	mul.wide.s32 	%rd33, %r53, 4;
	add.s64 	%rd34, %rd7, %rd33;
	ld.global.u32 	%r40, [%rd34+-8];
	add.s32 	%r41, %r40, 1;
	st.global.u32 	[%rd34+-8], %r41;
	ld.global.u32 	%r42, [%rd34+-4];
	add.s32 	%r43, %r42, 1;
	st.global.u32 	[%rd34+-4], %r43;
	ld.global.u32 	%r44, [%rd34];
	add.s32 	%r45, %r44, 1;
	st.global.u32 	[%rd34], %r45;
	ld.global.u32 	%r46, [%rd34+4];
	add.s32 	%r47, %r46, 1;
	st.global.u32 	[%rd34+4], %r47;
	add.s32 	%r53, %r53, 4;
	add.s32 	%r54, %r54, 4;
	setp.eq.s32 	%p13, %r54, 0;
	@%p13 bra 	$L__BB0_18;
	bra.uni 	$L__BB0_17;
$L__BB0_18:
	add.s32 	%r50, %r50, 1;
	setp.ne.s32 	%p14, %r50, %r24;
	@%p14 bra 	$L__BB0_2;
$L__BB0_19:
	ret;

}


// ===== COMPILED SASS (sm_100) =====

	.target	sm_100

	.elftype	@"ET_EXEC"


//--------------------- .note.nv.tkinfo           --------------------------
	.section	.note.nv.tkinfo,"",@"SHT_NOTE"
	.sectionflags	@"SHF_NOTE_NV_TKINFO"
	.tkinfo
        /*0018*/ 	.word	0x00000002
        /*0030*/ 	.string	""
        /*0030*/ 	.string	"ptxas"
        /*0030*/ 	.string	"Cuda compilation tools, release 13.0, V13.0.88"
        /*0030*/ 	.string	"Build cuda_13.0.r13.0/compiler.36424714_0"
        /*0030*/ 	.string	"-arch sm_100 -m 64 "



//--------------------- .note.nv.cuinfo           --------------------------
	.section	.note.nv.cuinfo,"",@"SHT_NOTE"
	.sectionflags	@"SHF_NOTE_NV_CUINFO"
        /*0018*/ 	.short	0x0002
        /*001a*/ 	.short	0x0064
        /*001c*/ 	.short	0x0082
	.zero		2


//--------------------- .nv.info                  --------------------------
	.section	.nv.info,"",@"SHT_CUDA_INFO"
	.align	4


	//----- nvinfo : EIATTR_REGCOUNT
	.align		4
        /*0000*/ 	.byte	0x04, 0x2f
        /*0002*/ 	.short	(.L_1 - .L_0)
	.align		4
.L_0:
        /*0004*/ 	.word	index@(_Z7Booking8requestsiPiS0_S0_S0_)
        /*0008*/ 	.word	0x00000018


	//----- nvinfo : EIATTR_FRAME_SIZE
	.align		4
.L_1:
        /*000c*/ 	.byte	0x04, 0x11
        /*000e*/ 	.short	(.L_3 - .L_2)
	.align		4
.L_2:
        /*0010*/ 	.word	index@(_Z7Booking8requestsiPiS0_S0_S0_)
        /*0014*/ 	.word	0x00000000


	//----- nvinfo : EIATTR_MIN_STACK_SIZE
	.align		4
.L_3:
        /*0018*/ 	.byte	0x04, 0x12
        /*001a*/ 	.short	(.L_5 - .L_4)
	.align		4
.L_4:
        /*001c*/ 	.word	index@(_Z7Booking8requestsiPiS0_S0_S0_)
        /*0020*/ 	.word	0x00000000
.L_5:


//--------------------- .nv.compat                --------------------------
	.section	.nv.compat,"",@"SHT_CUDA_COMPAT_INFO"
	.align	4
        /*0000*/ 	.byte	0x02, 0x09, 0x00, 0x00, 0x02, 0x02, 0x01, 0x00, 0x02, 0x05, 0x05, 0x00, 0x03, 0x07, 0x01, 0x01
        /*0010*/ 	.byte	0x02, 0x03, 0x00, 0x00, 0x02, 0x06, 0x01, 0x00, 0x04, 0x0b, 0x08, 0x00, 0x09, 0x00, 0x00, 0x00
        /*0020*/ 	.byte	0x00, 0x00, 0x00, 0x00


//--------------------- .nv.info._Z7Booking8requestsiPiS0_S0_S0_ --------------------------
	.section	.nv.info._Z7Booking8requestsiPiS0_S0_S0_,"",@"SHT_CUDA_INFO"
	.sectionflags	@""
	.align	4


	//----- nvinfo : EIATTR_CUDA_API_VERSION
	.align		4
        /*0000*/ 	.byte	0x04, 0x37
        /*0002*/ 	.short	(.L_7 - .L_6)
.L_6:
        /*0004*/ 	.word	0x00000082


	//----- nvinfo : EIATTR_KPARAM_INFO
	.align		4
.L_7:
        /*0008*/ 	.byte	0x04, 0x17
        /*000a*/ 	.short	(.L_9 - .L_8)
.L_8:
        /*000c*/ 	.word	0x00000000
        /*0010*/ 	.short	0x0005
        /*0012*/ 	.short	0x0048
        /*0014*/ 	.byte	0x00, 0xf5, 0x21, 0x00


	//----- nvinfo : EIATTR_KPARAM_INFO
	.align		4
.L_9:
        /*0018*/ 	.byte	0x04, 0x17
        /*001a*/ 	.short	(.L_11 - .L_10)
.L_10:
        /*001c*/ 	.word	0x00000000
        /*0020*/ 	.short	0x0004
        /*0022*/ 	.short	0x0040
        /*0024*/ 	.byte	0x00, 0xf5, 0x21, 0x00


	//----- nvinfo : EIATTR_KPARAM_INFO
	.align		4
.L_11:
        /*0028*/ 	.byte	0x04, 0x17
        /*002a*/ 	.short	(.L_13 - .L_12)
.L_12:
        /*002c*/ 	.word	0x00000000
        /*0030*/ 	.short	0x0003
        /*0032*/ 	.short	0x0038
        /*0034*/ 	.byte	0x00, 0xf5, 0x21, 0x00


	//----- nvinfo : EIATTR_KPARAM_INFO
	.align		4
.L_13:
        /*0038*/ 	.byte	0x04, 0x17
        /*003a*/ 	.short	(.L_15 - .L_14)
.L_14:
        /*003c*/ 	.word	0x00000000
        /*0040*/ 	.short	0x0002
        /*0042*/ 	.short	0x0030
        /*0044*/ 	.byte	0x00, 0xf5, 0x21, 0x00


	//----- nvinfo : EIATTR_KPARAM_INFO
	.align		4
.L_15:
        /*0048*/ 	.byte	0x04, 0x17
        /*004a*/ 	.short	(.L_17 - .L_16)
.L_16:
        /*004c*/ 	.word	0x00000000
        /*0050*/ 	.short	0x0001
        /*0052*/ 	.short	0x0028
        /*0054*/ 	.byte	0x00, 0xf0, 0x11, 0x00


	//----- nvinfo : EIATTR_KPARAM_INFO
	.align		4
.L_17:
        /*0058*/ 	.byte	0x04, 0x17
        /*005a*/ 	.short	(.L_19 - .L_18)
.L_18:
        /*005c*/ 	.word	0x00000000
        /*0060*/ 	.short	0x0000
        /*0062*/ 	.short	0x0000
        /*0064*/ 	.byte	0x00, 0xf0, 0xa1, 0x00


	//----- nvinfo : EIATTR_SPARSE_MMA_MASK
	.align		4
.L_19:
        /*0068*/ 	.byte	0x03, 0x50
        /*006a*/ 	.short	0x0000


	//----- nvinfo : EIATTR_MAXREG_COUNT
	.align		4
        /*006c*/ 	.byte	0x03, 0x1b
        /*006e*/ 	.short	0x00ff


	//----- nvinfo : EIATTR_MERCURY_ISA_VERSION
	.align		4
        /*0070*/ 	.byte	0x03, 0x5f
        /*0072*/ 	.short	0x0101


	//----- nvinfo : EIATTR_INT_WARP_WIDE_INSTR_OFFSETS
	.align		4
        /*0074*/ 	.byte	0x04, 0x31
        /*0076*/ 	.short	(.L_21 - .L_20)


	//   ....[0]....
.L_20:
        /*0078*/ 	.word	0x000007e0


	//----- nvinfo : EIATTR_VRC_CTA_INIT_COUNT
	.align		4
.L_21:
        /*007c*/ 	.byte	0x02, 0x4a
	.zero		1
	.zero		1


	//----- nvinfo : EIATTR_EXIT_INSTR_OFFSETS
	.align		4
        /*0080*/ 	.byte	0x04, 0x1c
        /*0082*/ 	.short	(.L_23 - .L_22)


	//   ....[0]....
.L_22:
        /*0084*/ 	.word	0x00000050


	//   ....[1]....
        /*0088*/ 	.word	0x00000860


	//----- nvinfo : EIATTR_CRS_STACK_SIZE
	.align		4
.L_23:
        /*008c*/ 	.byte	0x04, 0x1e
        /*008e*/ 	.short	(.L_25 - .L_24)
.L_24:
        /*0090*/ 	.word	0x00000000


	//----- nvinfo : EIATTR_CBANK_PARAM_SIZE
	.align		4
.L_25:
        /*0094*/ 	.byte	0x03, 0x19
        /*0096*/ 	.short	0x0050


	//----- nvinfo : EIATTR_PARAM_CBANK
	.align		4
        /*0098*/ 	.byte	0x04, 0x0a
        /*009a*/ 	.short	(.L_27 - .L_26)
	.align		4
.L_26:
        /*009c*/ 	.word	index@(.nv.constant0._Z7Booking8requestsiPiS0_S0_S0_)
        /*00a0*/ 	.short	0x0380
        /*00a2*/ 	.short	0x0050


	//----- nvinfo : EIATTR_SW_WAR
	.align		4
.L_27:
        /*00a4*/ 	.byte	0x04, 0x36
        /*00a6*/ 	.short	(.L_29 - .L_28)
.L_28:
        /*00a8*/ 	.word	0x00000008
.L_29:


//--------------------- .nv.callgraph             --------------------------
	.section	.nv.callgraph,"",@"SHT_CUDA_CALLGRAPH"
	.align	4
	.sectionentsize	8
	.align		4
        /*0000*/ 	.word	0x00000000
	.align		4
        /*0004*/ 	.word	0xffffffff
	.align		4
        /*0008*/ 	.word	0x00000000
	.align		4
        /*000c*/ 	.word	0xfffffffe
	.align		4
        /*0010*/ 	.word	0x00000000
	.align		4
        /*0014*/ 	.word	0xfffffffd
	.align		4
        /*0018*/ 	.word	0x00000000
	.align		4
        /*001c*/ 	.word	0xfffffffc


//--------------------- .text._Z7Booking8requestsiPiS0_S0_S0_ --------------------------
	.section	.text._Z7Booking8requestsiPiS0_S0_S0_,"ax",@progbits
	.align	128
        .global         _Z7Booking8requestsiPiS0_S0_S0_
        .type           _Z7Booking8requestsiPiS0_S0_S0_,@function
        .size           _Z7Booking8requestsiPiS0_S0_S0_,(.L_x_12 - _Z7Booking8requestsiPiS0_S0_S0_)
        .other          _Z7Booking8requestsiPiS0_S0_S0_,@"STO_CUDA_ENTRY STV_DEFAULT"
_Z7Booking8requestsiPiS0_S0_S0_:
.text._Z7Booking8requestsiPiS0_S0_S0_:
[----:B------:R-:W-:Y:S08]  /*0000*/  LDC R1, c[0x0][0x37c] ;  /* 0x0000df00ff017b82 */ /* 0x000ff00000000800 */
[----:B------:R-:W0:Y:S01]  /*0010*/  LDC R0, c[0x0][0x3a8] ;  /* 0x0000ea00ff007b82 */ /* 0x000e220000000800 */
[----:B------:R-:W1:Y:S07]  /*0020*/  S2R R3, SR_CTAID.X ;  /* 0x0000000000037919 */ /* 0x000e6e0000002500 */
[----:B------:R-:W2:Y:S01]  /*0030*/  LDC.64 R10, c[0x0][0x3b0] ;  /* 0x0000ec00ff0a7b82 */ /* 0x000ea20000000a00 */
[----:B0-----:R-:W-:-:S13]  /*0040*/  ISETP.GE.AND P0, PT, R0, 0x1, PT ;  /* 0x000000010000780c */ /* 0x001fda0003f06270 */
[----:B-12---:R-:W-:Y:S05]  /*0050*/  @!P0 EXIT ;  /* 0x000000000000894d */ /* 0x006fea0003800000 */
[----:B------:R-:W0:Y:S01]  /*0060*/  LDCU.64 UR6, c[0x0][0x358] ;  /* 0x00006b00ff0677ac */ /* 0x000e220008000a00 */
[----:B------:R-:W-:Y:S01]  /*0070*/  IMAD.WIDE.U32 R10, R3, 0x4, R10 ;  /* 0x00000004030a7825 */ /* 0x000fe200078e000a */
[----:B------:R-:W1:Y:S01]  /*0080*/  S2R R7, SR_TID.X ;  /* 0x0000000000077919 */ /* 0x000e620000002100 */
[----:B------:R-:W2:Y:S01]  /*0090*/  LDC.64 R4, c[0x0][0x3b8] ;  /* 0x0000ee00ff047b82 */ /* 0x000ea20000000a00 */
[----:B------:R-:W3:Y:S02]  /*00a0*/  LDCU.64 UR4, c[0x0][0x3c0] ;  /* 0x00007800ff0477ac */ /* 0x000ee40008000a00 */
[----:B0-----:R-:W1:Y:S01]  /*00b0*/  LDG.E R0, desc[UR6][R10.64] ;  /* 0x000000060a007981 */ /* 0x001e62000c1e1900 */
[----:B------:R-:W-:Y:S01]  /*00c0*/  IMAD.MOV.U32 R6, RZ, RZ, RZ ;  /* 0x000000ffff067224 */ /* 0x000fe200078e00ff */
[----:B---3--:R-:W-:-:S04]  /*00d0*/  UIADD3 UR4, UP0, UPT, UR4, 0x8, URZ ;  /* 0x0000000804047890 */ /* 0x008fc8000ff1e0ff */
[----:B------:R-:W-:Y:S02]  /*00e0*/  UIADD3.X UR5, UPT, UPT, URZ, UR5, URZ, UP0, !UPT ;  /* 0x00000005ff057290 */ /* 0x000fe400087fe4ff */
[----:B------:R-:W-:-:S04]  /*00f0*/  IMAD.U32 R2, RZ, RZ, UR4 ;  /* 0x00000004ff027e24 */ /* 0x000fc8000f8e00ff */
[----:B------:R-:W-:Y:S01]  /*0100*/  MOV R3, UR5 ;  /* 0x0000000500037c02 */ /* 0x000fe20008000f00 */
[C---:B-1----:R-:W-:Y:S02]  /*0110*/  IMAD R8, R0.reuse, 0x1e, R7 ;  /* 0x0000001e00087824 */ /* 0x042fe400078e0207 */
[----:B--2---:R-:W-:-:S07]  /*0120*/  IMAD.WIDE R4, R0, 0x4, R4 ;  /* 0x0000000400047825 */ /* 0x004fce00078e0204 */
.L_x_10:
[----:B01234-:R-:W0:Y:S01]  /*0130*/  LDC.64 R10, c[0x0][0x388] ;  /* 0x0000e200ff0a7b82 */ /* 0x01fe220000000a00 */
[----:B------:R-:W1:Y:S01]  /*0140*/  LDCU UR4, c[0x0][0x3a8] ;  /* 0x00007500ff0477ac */ /* 0x000e620008000800 */
[----:B0-----:R-:W-:-:S06]  /*0150*/  IMAD.WIDE.U32 R10, R6, 0x4, R10 ;  /* 0x00000004060a7825 */ /* 0x001fcc00078e000a */
[----:B------:R-:W2:Y:S01]  /*0160*/  LDG.E R11, desc[UR6][R10.64] ;  /* 0x000000060a0b7981 */ /* 0x000ea2000c1e1900 */
[----:B------:R-:W-:Y:S01]  /*0170*/  IMAD.MOV.U32 R9, RZ, RZ, R6 ;  /* 0x000000ffff097224 */ /* 0x000fe200078e0006 */
[----:B------:R-:W-:Y:S01]  /*0180*/  IADD3 R6, PT, PT, R6, 0x1, RZ ;  /* 0x0000000106067810 */ /* 0x000fe20007ffe0ff */
[----:B------:R-:W-:Y:S03]  /*0190*/  BSSY.RECONVERGENT B0, `(.L_x_0) ;  /* 0x000006b000007945 */ /* 0x000fe60003800200 */
[----:B-1----:R-:W-:Y:S02]  /*01a0*/  ISETP.NE.AND P0, PT, R6, UR4, PT ;  /* 0x0000000406007c0c */ /* 0x002fe4000bf05270 */
[----:B--2---:R-:W-:-:S13]  /*01b0*/  ISETP.NE.AND P1, PT, R11, R0, PT ;  /* 0x000000000b00720c */ /* 0x004fda0003f25270 */
[----:B------:R-:W-:Y:S05]  /*01c0*/  @P1 BRA `(.L_x_1) ;  /* 0x00000004009c1947 */ /* 0x000fea0003800000 */
[----:B------:R-:W0:Y:S02]  /*01d0*/  LDC.64 R10, c[0x0][0x390] ;  /* 0x0000e400ff0a7b82 */ /* 0x000e240000000a00 */
[----:B0-----:R-:W-:-:S06]  /*01e0*/  IMAD.WIDE.U32 R10, R9, 0x4, R10 ;  /* 0x00000004090a7825 */ /* 0x001fcc00078e000a */
[----:B------:R-:W2:Y:S02]  /*01f0*/  LDG.E R10, desc[UR6][R10.64] ;  /* 0x000000060a0a7981 */ /* 0x000ea4000c1e1900 */
[----:B--2---:R-:W-:-:S13]  /*0200*/  ISETP.NE.AND P1, PT, R10, R7, PT ;  /* 0x000000070a00720c */ /* 0x004fda0003f25270 */
[----:B------:R-:W-:Y:S05]  /*0210*/  @P1 BRA `(.L_x_1) ;  /* 0x0000000400881947 */ /* 0x000fea0003800000 */
[----:B------:R-:W0:Y:S08]  /*0220*/  LDC.64 R12, c[0x0][0x3a0] ;  /* 0x0000e800ff0c7b82 */ /* 0x000e300000000a00 */
[----:B------:R-:W1:Y:S01]  /*0230*/  LDC.64 R10, c[0x0][0x398] ;  /* 0x0000e600ff0a7b82 */ /* 0x000e620000000a00 */
[----:B0-----:R-:W-:-:S06]  /*0240*/  IMAD.WIDE.U32 R12, R9, 0x4, R12 ;  /* 0x00000004090c7825 */ /* 0x001fcc00078e000c */
[----:B------:R-:W2:Y:S01]  /*0250*/  LDG.E R12, desc[UR6][R12.64] ;  /* 0x000000060c0c7981 */ /* 0x000ea2000c1e1900 */
[----:B-1----:R-:W-:-:S05]  /*0260*/  IMAD.WIDE.U32 R10, R9, 0x4, R10 ;  /* 0x00000004090a7825 */ /* 0x002fca00078e000a */
[----:B------:R-:W2:Y:S02]  /*0270*/  LDG.E R9, desc[UR6][R10.64] ;  /* 0x000000060a097981 */ /* 0x000ea4000c1e1900 */
[----:B--2---:R-:W-:-:S13]  /*0280*/  ISETP.GE.AND P1, PT, R9, R12, PT ;  /* 0x0000000c0900720c */ /* 0x004fda0003f26270 */
[----:B------:R-:W-:Y:S05]  /*0290*/  @P1 BRA `(.L_x_2) ;  /* 0x0000000400481947 */ /* 0x000fea0003800000 */
[----:B------:R-:W0:Y:S01]  /*02a0*/  LDC.64 R10, c[0x0][0x3c0] ;  /* 0x0000f000ff0a7b82 */ /* 0x000e220000000a00 */
[C---:B------:R-:W-:Y:S02]  /*02b0*/  IMAD R16, R8.reuse, 0x19, R9 ;  /* 0x0000001908107824 */ /* 0x040fe400078e0209 */
[----:B------:R-:W-:Y:S02]  /*02c0*/  IMAD R18, R8, 0x19, R12 ;  /* 0x0000001908127824 */ /* 0x000fe400078e020c */
[----:B------:R-:W-:Y:S01]  /*02d0*/  IMAD.MOV.U32 R14, RZ, RZ, RZ ;  /* 0x000000ffff0e7224 */ /* 0x000fe200078e00ff */
[----:B------:R-:W-:-:S07]  /*02e0*/  MOV R9, R16 ;  /* 0x0000001000097202 */ /* 0x000fce0000000f00 */
.L_x_4:
[----:B0-----:R-:W-:-:S05]  /*02f0*/  IMAD.WIDE R12, R9, 0x4, R10 ;  /* 0x00000004090c7825 */ /* 0x001fca00078e020a */
[----:B------:R-:W2:Y:S02]  /*0300*/  LDG.E R15, desc[UR6][R12.64] ;  /* 0x000000060c0f7981 */ /* 0x000ea4000c1e1900 */
[----:B--2---:R-:W-:-:S13]  /*0310*/  ISETP.GE.AND P1, PT, R15, 0x1, PT ;  /* 0x000000010f00780c */ /* 0x004fda0003f26270 */
[----:B------:R-:W-:Y:S05]  /*0320*/  @!P1 BRA `(.L_x_3) ;  /* 0x00000000001c9947 */ /* 0x000fea0003800000 */
[----:B------:R-:W-:Y:S01]  /*0330*/  VIADD R15, R15, 0xffffffff ;  /* 0xffffffff0f0f7836 */ /* 0x000fe20000000000 */
[----:B------:R-:W-:Y:S01]  /*0340*/  IADD3 R9, PT, PT, R9, 0x1, RZ ;  /* 0x0000000109097810 */ /* 0x000fe20007ffe0ff */
[----:B------:R-:W-:-:S03]  /*0350*/  VIADD R14, R14, 0x1 ;  /* 0x000000010e0e7836 */ /* 0x000fc60000000000 */
[----:B------:R1:W-:Y:S01]  /*0360*/  STG.E desc[UR6][R12.64], R15 ;  /* 0x0000000f0c007986 */ /* 0x0003e2000c101906 */
[----:B------:R-:W-:-:S13]  /*0370*/  ISETP.GE.AND P1, PT, R9, R18, PT ;  /* 0x000000120900720c */ /* 0x000fda0003f26270 */
[----:B-1----:R-:W-:Y:S05]  /*0380*/  @!P1 BRA `(.L_x_4) ;  /* 0xfffffffc00d89947 */ /* 0x002fea000383ffff */
[----:B------:R-:W-:Y:S05]  /*0390*/  BRA `(.L_x_2) ;  /* 0x0000000400087947 */ /* 0x000fea0003800000 */
.L_x_3:
[----:B------:R-:W-:-:S13]  /*03a0*/  ISETP.NE.AND P1, PT, R9, -0x1, PT ;  /* 0xffffffff0900780c */ /* 0x000fda0003f25270 */
[----:B------:R-:W-:Y:S05]  /*03b0*/  @!P1 BRA `(.L_x_2) ;  /* 0x0000000400009947 */ /* 0x000fea0003800000 */
[----:B------:R-:W-:Y:S01]  /*03c0*/  ISETP.GE.AND P1, PT, R16, R9, PT ;  /* 0x000000091000720c */ /* 0x000fe20003f26270 */
[----:B------:R-:W-:-:S12]  /*03d0*/  BSSY.RECONVERGENT B1, `(.L_x_5) ;  /* 0x000003d000017945 */ /* 0x000fd80003800200 */
[----:B------:R-:W-:Y:S05]  /*03e0*/  @P1 BRA `(.L_x_6) ;  /* 0x0000000000ec1947 */ /* 0x000fea0003800000 */
[----:B------:R-:W-:Y:S01]  /*03f0*/  LOP3.LUT P1, R15, R14, 0x3, RZ, 0xc0, !PT ;  /* 0x000000030e0f7812 */ /* 0x000fe2000782c0ff */
[----:B------:R-:W-:Y:S01]  /*0400*/  BSSY.RECONVERGENT B2, `(.L_x_7) ;  /* 0x0000014000027945 */ /* 0x000fe20003800200 */
[----:B------:R-:W-:-:S11]  /*0410*/  MOV R12, R16 ;  /* 0x00000010000c7202 */ /* 0x000fd60000000f00 */
[----:B------:R-:W-:Y:S05]  /*0420*/  @!P1 BRA `(.L_x_8) ;  /* 0x0000000000449947 */ /* 0x000fea0003800000 */
[----:B------:R-:W-:-:S05]  /*0430*/  IMAD.WIDE R10, R16, 0x4, R10 ;  /* 0x00000004100a7825 */ /* 0x000fca00078e020a */
[----:B------:R-:W2:Y:S01]  /*0440*/  LDG.E R12, desc[UR6][R10.64] ;  /* 0x000000060a0c7981 */ /* 0x000ea2000c1e1900 */
[----:B------:R-:W-:Y:S01]  /*0450*/  ISETP.NE.AND P1, PT, R15, 0x1, PT ;  /* 0x000000010f00780c */ /* 0x000fe20003f25270 */
[----:B--2---:R-:W-:Y:S01]  /*0460*/  VIADD R13, R12, 0x1 ;  /* 0x000000010c0d7836 */ /* 0x004fe20000000000 */
[----:B------:R-:W-:-:S04]  /*0470*/  IADD3 R12, PT, PT, R16, 0x1, RZ ;  /* 0x00000001100c7810 */ /* 0x000fc80007ffe0ff */
[----:B------:R0:W-:Y:S07]  /*0480*/  STG.E desc[UR6][R10.64], R13 ;  /* 0x0000000d0a007986 */ /* 0x0001ee000c101906 */
[----:B------:R-:W-:Y:S05]  /*0490*/  @!P1 BRA `(.L_x_8) ;  /* 0x0000000000289947 */ /* 0x000fea0003800000 */
[----:B------:R-:W0:Y:S01]  /*04a0*/  LDG.E R12, desc[UR6][R10.64+0x4] ;  /* 0x000004060a0c7981 */ /* 0x000e22000c1e1900 */
[----:B------:R-:W-:Y:S01]  /*04b0*/  ISETP.NE.AND P1, PT, R15, 0x2, PT ;  /* 0x000000020f00780c */ /* 0x000fe20003f25270 */
[----:B0-----:R-:W-:Y:S01]  /*04c0*/  VIADD R13, R12, 0x1 ;  /* 0x000000010c0d7836 */ /* 0x001fe20000000000 */
[----:B------:R-:W-:-:S04]  /*04d0*/  IADD3 R12, PT, PT, R16, 0x2, RZ ;  /* 0x00000002100c7810 */ /* 0x000fc80007ffe0ff */
[----:B------:R1:W-:Y:S07]  /*04e0*/  STG.E desc[UR6][R10.64+0x4], R13 ;  /* 0x0000040d0a007986 */ /* 0x0003ee000c101906 */
[----:B------:R-:W-:Y:S05]  /*04f0*/  @!P1 BRA `(.L_x_8) ;  /* 0x0000000000109947 */ /* 0x000fea0003800000 */
[----:B------:R-:W1:Y:S02]  /*0500*/  LDG.E R12, desc[UR6][R10.64+0x8] ;  /* 0x000008060a0c7981 */ /* 0x000e64000c1e1900 */
[----:B-1----:R-:W-:Y:S01]  /*0510*/  VIADD R13, R12, 0x1 ;  /* 0x000000010c0d7836 */ /* 0x002fe20000000000 */
[----:B------:R-:W-:-:S04]  /*0520*/  IADD3 R12, PT, PT, R16, 0x3, RZ ;  /* 0x00000003100c7810 */ /* 0x000fc80007ffe0ff */
[----:B------:R2:W-:Y:S03]  /*0530*/  STG.E desc[UR6][R10.64+0x8], R13 ;  /* 0x0000080d0a007986 */ /* 0x0005e6000c101906 */
.L_x_8:
[----:B------:R-:W-:Y:S05]  /*0540*/  BSYNC.RECONVERGENT B2 ;  /* 0x0000000000027941 */ /* 0x000fea0003800200 */
.L_x_7:
[----:B------:R-:W-:-:S05]  /*0550*/  VIADD R14, R14, 0xffffffff ;  /* 0xffffffff0e0e7836 */ /* 0x000fca0000000000 */
[----:B------:R-:W-:-:S13]  /*0560*/  ISETP.GE.U32.AND P1, PT, R14, 0x3, PT ;  /* 0x000000030e00780c */ /* 0x000fda0003f26070 */
[----:B------:R-:W-:Y:S05]  /*0570*/  @!P1 BRA `(.L_x_6) ;  /* 0x0000000000889947 */ /* 0x000fea0003800000 */
[----:B012---:R-:W-:-:S05]  /*0580*/  IMAD.WIDE R10, R12, 0x4, R2 ;  /* 0x000000040c0a7825 */ /* 0x007fca00078e0202 */
[----:B------:R-:W2:Y:S04]  /*0590*/  LDG.E R13, desc[UR6][R10.64+-0x8] ;  /* 0xfffff8060a0d7981 */ /* 0x000ea8000c1e1900 */
[----:B------:R-:W3:Y:S04]  /*05a0*/  LDG.E R14, desc[UR6][R10.64+-0x4] ;  /* 0xfffffc060a0e7981 */ /* 0x000ee8000c1e1900 */
[----:B------:R-:W4:Y:S04]  /*05b0*/  LDG.E R16, desc[UR6][R10.64] ;  /* 0x000000060a107981 */ /* 0x000f28000c1e1900 */
[----:B------:R-:W5:Y:S01]  /*05c0*/  LDG.E R18, desc[UR6][R10.64+0x4] ;  /* 0x000004060a127981 */ /* 0x000f62000c1e1900 */
[----:B------:R-:W-:-:S04]  /*05d0*/  IADD3 R9, PT, PT, R12, 0x4, -R9 ;  /* 0x000000040c097810 */ /* 0x000fc80007ffe809 */
[----:B------:R-:W-:Y:S02]  /*05e0*/  ISETP.NE.AND P1, PT, R9, RZ, PT ;  /* 0x000000ff0900720c */ /* 0x000fe40003f25270 */
[----:B--2---:R-:W-:Y:S01]  /*05f0*/  IADD3 R13, PT, PT, R13, 0x1, RZ ;  /* 0x000000010d0d7810 */ /* 0x004fe20007ffe0ff */
[----:B---3--:R-:W-:-:S04]  /*0600*/  VIADD R15, R14, 0x1 ;  /* 0x000000010e0f7836 */ /* 0x008fc80000000000 */
[----:B------:R3:W-:Y:S01]  /*0610*/  STG.E desc[UR6][R10.64+-0x8], R13 ;  /* 0xfffff80d0a007986 */ /* 0x0007e2000c101906 */
[----:B----4-:R-:W-:-:S03]  /*0620*/  IADD3 R17, PT, PT, R16, 0x1, RZ ;  /* 0x0000000110117810 */ /* 0x010fc60007ffe0ff */
[----:B------:R3:W-:Y:S01]  /*0630*/  STG.E desc[UR6][R10.64+-0x4], R15 ;  /* 0xfffffc0f0a007986 */ /* 0x0007e2000c101906 */
[----:B-----5:R-:W-:-:S03]  /*0640*/  VIADD R19, R18, 0x1 ;  /* 0x0000000112137836 */ /* 0x020fc60000000000 */
[----:B------:R3:W-:Y:S04]  /*0650*/  STG.E desc[UR6][R10.64], R17 ;  /* 0x000000110a007986 */ /* 0x0007e8000c101906 */
[----:B------:R3:W-:Y:S01]  /*0660*/  STG.E desc[UR6][R10.64+0x4], R19 ;  /* 0x000004130a007986 */ /* 0x0007e2000c101906 */
[----:B------:R-:W-:Y:S05]  /*0670*/  @!P1 BRA `(.L_x_6) ;  /* 0x0000000000489947 */ /* 0x000fea0003800000 */
[----:B------:R-:W-:-:S07]  /*0680*/  IADD3 R21, PT, PT, R12, 0x4, RZ ;  /* 0x000000040c157810 */ /* 0x000fce0007ffe0ff */
.L_x_9:
[----:B0--3--:R-:W-:-:S05]  /*0690*/  IMAD.WIDE R10, R21, 0x4, R2 ;  /* 0x00000004150a7825 */ /* 0x009fca00078e0202 */
[----:B------:R-:W2:Y:S04]  /*06a0*/  LDG.E R12, desc[UR6][R10.64+-0x8] ;  /* 0xfffff8060a0c7981 */ /* 0x000ea8000c1e1900 */
[----:B------:R-:W3:Y:S04]  /*06b0*/  LDG.E R14, desc[UR6][R10.64+-0x4] ;  /* 0xfffffc060a0e7981 */ /* 0x000ee8000c1e1900 */
[----:B------:R-:W4:Y:S04]  /*06c0*/  LDG.E R16, desc[UR6][R10.64] ;  /* 0x000000060a107981 */ /* 0x000f28000c1e1900 */
[----:B------:R-:W5:Y:S01]  /*06d0*/  LDG.E R18, desc[UR6][R10.64+0x4] ;  /* 0x000004060a127981 */ /* 0x000f62000c1e1900 */
[----:B------:R-:W-:Y:S01]  /*06e0*/  VIADD R9, R9, 0x4 ;  /* 0x0000000409097836 */ /* 0x000fe20000000000 */
[----:B------:R-:W-:-:S04]  /*06f0*/  IADD3 R21, PT, PT, R21, 0x4, RZ ;  /* 0x0000000415157810 */ /* 0x000fc80007ffe0ff */
[----:B------:R-:W-:Y:S01]  /*0700*/  ISETP.NE.AND P1, PT, R9, RZ, PT ;  /* 0x000000ff0900720c */ /* 0x000fe20003f25270 */
[----:B--2---:R-:W-:Y:S01]  /*0710*/  VIADD R13, R12, 0x1 ;  /* 0x000000010c0d7836 */ /* 0x004fe20000000000 */
[----:B---3--:R-:W-:-:S04]  /*0720*/  IADD3 R15, PT, PT, R14, 0x1, RZ ;  /* 0x000000010e0f7810 */ /* 0x008fc80007ffe0ff */
[----:B------:R0:W-:Y:S01]  /*0730*/  STG.E desc[UR6][R10.64+-0x8], R13 ;  /* 0xfffff80d0a007986 */ /* 0x0001e2000c101906 */
[----:B----4-:R-:W-:-:S03]  /*0740*/  VIADD R17, R16, 0x1 ;  /* 0x0000000110117836 */ /* 0x010fc60000000000 */
[----:B------:R0:W-:Y:S01]  /*0750*/  STG.E desc[UR6][R10.64+-0x4], R15 ;  /* 0xfffffc0f0a007986 */ /* 0x0001e2000c101906 */
[----:B-----5:R-:W-:-:S03]  /*0760*/  IADD3 R19, PT, PT, R18, 0x1, RZ ;  /* 0x0000000112137810 */ /* 0x020fc60007ffe0ff */
[----:B------:R0:W-:Y:S04]  /*0770*/  STG.E desc[UR6][R10.64], R17 ;  /* 0x000000110a007986 */ /* 0x0001e8000c101906 */
[----:B------:R0:W-:Y:S01]  /*0780*/  STG.E desc[UR6][R10.64+0x4], R19 ;  /* 0x000004130a007986 */ /* 0x0001e2000c101906 */
[----:B------:R-:W-:Y:S05]  /*0790*/  @P1 BRA `(.L_x_9) ;  /* 0xfffffffc00bc1947 */ /* 0x000fea000383ffff */
.L_x_6:
[----:B------:R-:W-:Y:S05]  /*07a0*/  BSYNC.RECONVERGENT B1 ;  /* 0x0000000000017941 */ /* 0x000fea0003800200 */
.L_x_5:
[----:B------:R-:W-:Y:S05]  /*07b0*/  BRA `(.L_x_1) ;  /* 0x0000000000207947 */ /* 0x000fea0003800000 */
.L_x_2:
[----:B------:R-:W0:Y:S01]  /*07c0*/  S2R R12, SR_LANEID ;  /* 0x00000000000c7919 */ /* 0x000e220000000000 */
[----:B------:R-:W1:Y:S01]  /*07d0*/  LDC.64 R10, c[0x0][0x3c8] ;  /* 0x0000f200ff0a7b82 */ /* 0x000e620000000a00 */
[----:B------:R-:W-:Y:S02]  /*07e0*/  VOTEU.ANY UR4, UPT, PT ;  /* 0x0000000000047886 */ /* 0x000fe400038e0100 */
[----:B------:R-:W-:Y:S02]  /*07f0*/  UFLO.U32 UR5, UR4 ;  /* 0x00000004000572bd */ /* 0x000fe400080e0000 */
[----:B------:R-:W2:Y:S04]  /*0800*/  POPC R9, UR4 ;  /* 0x0000000400097d09 */ /* 0x000ea80008000000 */
[----:B0-----:R-:W-:-:S13]  /*0810*/  ISETP.EQ.U32.AND P1, PT, R12, UR5, PT ;  /* 0x000000050c007c0c */ /* 0x001fda000bf22070 */
[----:B--2---:R4:W-:Y:S04]  /*0820*/  @P1 REDG.E.ADD.STRONG.GPU desc[UR6][R4.64], R9 ;  /* 0x000000090400198e */ /* 0x0049e8000c12e106 */
[----:B-1----:R4:W-:Y:S02]  /*0830*/  @P1 REDG.E.ADD.STRONG.GPU desc[UR6][R10.64], R9 ;  /* 0x000000090a00198e */ /* 0x0029e4000c12e106 */
.L_x_1:
[----:B------:R-:W-:Y:S05]  /*0840*/  BSYNC.RECONVERGENT B0 ;  /* 0x0000000000007941 */ /* 0x000fea0003800200 */
.L_x_0:
[----:B------:R-:W-:Y:S05]  /*0850*/  @P0 BRA `(.L_x_10) ;  /* 0xfffffff800340947 */ /* 0x000fea000383ffff */
[----:B------:R-:W-:Y:S05]  /*0860*/  EXIT ;  /* 0x000000000000794d */ /* 0x000fea0003800000 */
.L_x_11:
[----:B------:R-:W-:-:S00]  /*0870*/  BRA `(.L_x_11) ;  /* 0xfffffffc00fc7947 */ /* 0x000fc0000383ffff */
[----:B------:R-:W-:-:S00]  /*0880*/  NOP ;  /* 0x0000000000007918 */ /* 0x000fc00000000000 */
[----:B------:R-:W-:-:S00]  /*0890*/  NOP ;  /* 0x0000000000007918 */ /* 0x000fc00000000000 */
[----:B------:R-:W-:-:S00]  /*08a0*/  NOP ;  /* 0x0000000000007918 */ /* 0x000fc00000000000 */
[----:B------:R-:W-:-:S00]  /*08b0*/  NOP ;  /* 0x0000000000007918 */ /* 0x000fc00000000000 */
[----:B------:R-:W-:-:S00]  /*08c0*/  NOP ;  /* 0x0000000000007918 */ /* 0x000fc00000000000 */
[----:B------:R-:W-:-:S00]  /*08d0*/  NOP ;  /* 0x0000000000007918 */ /* 0x000fc00000000000 */
[----:B------:R-:W-:-:S00]  /*08e0*/  NOP ;  /* 0x0000000000007918 */ /* 0x000fc00000000000 */
[----:B------:R-:W-:-:S00]  /*08f0*/  NOP ;  /* 0x0000000000007918 */ /* 0x000fc00000000000 */
.L_x_12:


//--------------------- .nv.shared.reserved.0     --------------------------
	.section	.nv.shared.reserved.0,"aw",@nobits
	.weak		__nv_reservedSMEM_offset_0_alias
	.size		__nv_reservedSMEM_offset_0_alias, 0, 64
	.other		__nv_reservedSMEM_offset_0_alias,@"STO_CUDA_RESERVED_SHARED STV_DEFAULT"
__nv_reservedSMEM_offset_0_alias:
	.zero		0
	.zero		64


//--------------------- .nv.constant0._Z7Booking8requestsiPiS0_S0_S0_ --------------------------
	.section	.nv.constant0._Z7Booking8requestsiPiS0_S0_S0_,"a",@progbits
	.sectionflags	@""
	.align	4
.nv.constant0._Z7Booking8requestsiPiS0_S0_S0_:
	.zero		976


//--------------------- SYMBOLS --------------------------

	.type		.nv.reservedSmem.offset0,@object
	.size		.nv.reservedSmem.offset0,0x4
